//
// Generated by NVIDIA NVVM Compiler
//
// Compiler Build ID: CL-36424714
// Cuda compilation tools, release 13.0, V13.0.88
// Based on NVVM 20.0.0
//

.version 9.0
.target sm_100
.address_size 64

	// .globl	_Z4vsubv

.visible .entry _Z4vsubv()
{


	ret;

}


// ===== COMPILED SASS (sm_100) =====

	.target	sm_100

	.elftype	@"ET_EXEC"


//--------------------- .note.nv.tkinfo           --------------------------
	.section	.note.nv.tkinfo,"",@"SHT_NOTE"
	.sectionflags	@"SHF_NOTE_NV_TKINFO"
	.tkinfo
        /*0018*/ 	.word	0x00000002
        /*0030*/ 	.string	""
        /*0030*/ 	.string	"ptxas"
        /*0030*/ 	.string	"Cuda compilation tools, release 13.0, V13.0.88"
        /*0030*/ 	.string	"Build cuda_13.0.r13.0/compiler.36424714_0"
        /*0030*/ 	.string	"-arch sm_100 -m 64 "



//--------------------- .note.nv.cuinfo           --------------------------
	.section	.note.nv.cuinfo,"",@"SHT_NOTE"
	.sectionflags	@"SHF_NOTE_NV_CUINFO"
        /*0018*/ 	.short	0x0002
        /*001a*/ 	.short	0x0064
        /*001c*/ 	.short	0x0082
	.zero		2


//--------------------- .nv.info                  --------------------------
	.section	.nv.info,"",@"SHT_CUDA_INFO"
	.align	4


	//----- nvinfo : EIATTR_REGCOUNT
	.align		4
        /*0000*/ 	.byte	0x04, 0x2f
        /*0002*/ 	.short	(.L_1 - .L_0)
	.align		4
.L_0:
        /*0004*/ 	.word	index@(_Z4vsubv)
        /*0008*/ 	.word	0x00000004


	//----- nvinfo : EIATTR_FRAME_SIZE
	.align		4
.L_1:
        /*000c*/ 	.byte	0x04, 0x11
        /*000e*/ 	.short	(.L_3 - .L_2)
	.align		4
.L_2:
        /*0010*/ 	.word	index@(_Z4vsubv)
        /*0014*/ 	.word	0x00000000


	//----- nvinfo : EIATTR_MIN_STACK_SIZE
	.align		4
.L_3:
        /*0018*/ 	.byte	0x04, 0x12
        /*001a*/ 	.short	(.L_5 - .L_4)
	.align		4
.L_4:
        /*001c*/ 	.word	index@(_Z4vsubv)
        /*0020*/ 	.word	0x00000000
.L_5:


//--------------------- .nv.compat                --------------------------
	.section	.nv.compat,"",@"SHT_CUDA_COMPAT_INFO"
	.align	4
        /*0000*/ 	.byte	0x02, 0x09, 0x00, 0x00, 0x02, 0x02, 0x01, 0x00, 0x02, 0x05, 0x05, 0x00, 0x03, 0x07, 0x01, 0x01
        /*0010*/ 	.byte	0x02, 0x03, 0x00, 0x00, 0x02, 0x06, 0x01, 0x00, 0x04, 0x0b, 0x08, 0x00, 0x09, 0x00, 0x00, 0x00
        /*0020*/ 	.byte	0x00, 0x00, 0x00, 0x00


//--------------------- .nv.info._Z4vsubv         --------------------------
	.section	.nv.info._Z4vsubv,"",@"SHT_CUDA_INFO"
	.sectionflags	@""
	.align	4


	//----- nvinfo : EIATTR_CUDA_API_VERSION
	.align		4
        /*0000*/ 	.byte	0x04, 0x37
        /*0002*/ 	.short	(.L_7 - .L_6)
.L_6:
        /*0004*/ 	.word	0x00000082


	//----- nvinfo : EIATTR_SPARSE_MMA_MASK
	.align		4
.L_7:
        /*0008*/ 	.byte	0x03, 0x50
        /*000a*/ 	.short	0x0000


	//----- nvinfo : EIATTR_MAXREG_COUNT
	.align		4
        /*000c*/ 	.byte	0x03, 0x1b
        /*000e*/ 	.short	0x00ff


	//----- nvinfo : EIATTR_MERCURY_ISA_VERSION
	.align		4
        /*0010*/ 	.byte	0x03, 0x5f
        /*0012*/ 	.short	0x0101


	//----- nvinfo : EIATTR_VRC_CTA_INIT_COUNT
	.align		4
        /*0014*/ 	.byte	0x02, 0x4a
	.zero		1
	.zero		1


	//----- nvinfo : EIATTR_EXIT_INSTR_OFFSETS
	.align		4
        /*0018*/ 	.byte	0x04, 0x1c
        /*001a*/ 	.short	(.L_9 - .L_8)


	//   ....[0]....
.L_8:
        /*001c*/ 	.word	0x00000010


	//----- nvinfo : EIATTR_SW_WAR
	.align		4
.L_9:
        /*0020*/ 	.byte	0x04, 0x36
        /*0022*/ 	.short	(.L_11 - .L_10)
.L_10:
        /*0024*/ 	.word	0x00000008
.L_11:


//--------------------- .nv.callgraph             --------------------------
	.section	.nv.callgraph,"",@"SHT_CUDA_CALLGRAPH"
	.align	4
	.sectionentsize	8
	.align		4
        /*0000*/ 	.word	0x00000000
	.align		4
        /*0004*/ 	.word	0xffffffff
	.align		4
        /*0008*/ 	.word	0x00000000
	.align		4
        /*000c*/ 	.word	0xfffffffe
	.align		4
        /*0010*/ 	.word	0x00000000
	.align		4
        /*0014*/ 	.word	0xfffffffd
	.align		4
        /*0018*/ 	.word	0x00000000
	.align		4
        /*001c*/ 	.word	0xfffffffc


//--------------------- .text._Z4vsubv            --------------------------
	.section	.text._Z4vsubv,"ax",@progbits
	.align	128
        .global         _Z4vsubv
        .type           _Z4vsubv,@function
        .size           _Z4vsubv,(.L_x_1 - _Z4vsubv)
        .other          _Z4vsubv,@"STO_CUDA_ENTRY STV_DEFAULT"
_Z4vsubv:
.text._Z4vsubv:
[----:B------:R-:W-:Y:S01]  /*0000*/  LDC R1, c[0x0][0x37c] ;  /* 0x0000df00ff017b82 */ /* 0x000fe20000000800 */
[----:B------:R-:W-:Y:S05]  /*0010*/  EXIT ;  /* 0x000000000000794d */ /* 0x000fea0003800000 */
.L_x_0:
[----:B------:R-:W-:-:S00]  /*0020*/  BRA `(.L_x_0) ;  /* 0xfffffffc00fc7947 */ /* 0x000fc0000383ffff */
[----:B------:R-:W-:-:S00]  /*0030*/  NOP ;  /* 0x0000000000007918 */ /* 0x000fc00000000000 */
        /* <DEDUP_REMOVED lines=12> */
.L_x_1:


//--------------------- .nv.shared.reserved.0     --------------------------
	.section	.nv.shared.reserved.0,"aw",@nobits
	.weak		__nv_reservedSMEM_offset_0_alias
	.size		__nv_reservedSMEM_offset_0_alias, 0, 64
	.other		__nv_reservedSMEM_offset_0_alias,@"STO_CUDA_RESERVED_SHARED STV_DEFAULT"
__nv_reservedSMEM_offset_0_alias:
	.zero		0
	.zero		64


//--------------------- .nv.constant0._Z4vsubv    --------------------------
	.section	.nv.constant0._Z4vsubv,"a",@progbits
	.sectionflags	@""
	.align	4
.nv.constant0._Z4vsubv:
	.zero		896


//--------------------- SYMBOLS --------------------------

	.type		.nv.reservedSmem.offset0,@object
	.size		.nv.reservedSmem.offset0,0x4
